//
// Generated by NVIDIA NVVM Compiler
//
// Compiler Build ID: CL-36424714
// Cuda compilation tools, release 13.0, V13.0.88
// Based on NVVM 20.0.0
//

.version 9.0
.target sm_100
.address_size 64

	// .globl	_Z6matmulPKfS0_Pfi

.visible .entry _Z6matmulPKfS0_Pfi(
	.param .u64 .ptr .align 1 _Z6matmulPKfS0_Pfi_param_0,
	.param .u64 .ptr .align 1 _Z6matmulPKfS0_Pfi_param_1,
	.param .u64 .ptr .align 1 _Z6matmulPKfS0_Pfi_param_2,
	.param .u32 _Z6matmulPKfS0_Pfi_param_3
)
{
	.reg .pred 	%p<12>;
	.reg .b32 	%r<46>;
	.reg .b32 	%f<67>;
	.reg .b64 	%rd<39>;

	ld.param.u64 	%rd5, [_Z6matmulPKfS0_Pfi_param_0];
	ld.param.u64 	%rd6, [_Z6matmulPKfS0_Pfi_param_1];
	ld.param.u64 	%rd4, [_Z6matmulPKfS0_Pfi_param_2];
	ld.param.u32 	%r27, [_Z6matmulPKfS0_Pfi_param_3];
	cvta.to.global.u64 	%rd1, %rd6;
	cvta.to.global.u64 	%rd2, %rd5;
	mov.u32 	%r38, %ctaid.x;
	setp.ge.s32 	%p1, %r38, %r27;
	@%p1 bra 	$L__BB0_17;
	mov.u32 	%r2, %tid.x;
	mov.u32 	%r3, %ntid.x;
	add.s32 	%r4, %r27, -1;
	and.b32  	%r5, %r27, 7;
	and.b32  	%r6, %r27, 3;
	and.b32  	%r7, %r27, -8;
	and.b32  	%r8, %r27, 1;
	neg.s32 	%r9, %r7;
	shl.b32 	%r10, %r27, 3;
	cvta.to.global.u64 	%rd3, %rd4;
	mul.wide.s32 	%rd31, %r27, 4;
$L__BB0_2:
	setp.ge.u32 	%p2, %r2, %r27;
	@%p2 bra 	$L__BB0_16;
	mul.lo.s32 	%r12, %r38, %r27;
	mov.u32 	%r39, %r2;
$L__BB0_4:
	setp.lt.u32 	%p3, %r4, 7;
	mov.f32 	%f66, 0f00000000;
	mov.b32 	%r44, 0;
	@%p3 bra 	$L__BB0_7;
	mov.f32 	%f66, 0f00000000;
	mov.u32 	%r40, %r12;
	mov.u32 	%r41, %r39;
	mov.u32 	%r42, %r9;
$L__BB0_6:
	.pragma "nounroll";
	mul.wide.s32 	%rd7, %r40, 4;
	add.s64 	%rd8, %rd2, %rd7;
	ld.global.f32 	%f16, [%rd8];
	mul.wide.s32 	%rd9, %r41, 4;
	add.s64 	%rd10, %rd1, %rd9;
	ld.global.f32 	%f17, [%rd10];
	fma.rn.f32 	%f18, %f16, %f17, %f66;
	ld.global.f32 	%f19, [%rd8+4];
	mul.wide.s32 	%rd11, %r27, 4;
	add.s64 	%rd12, %rd10, %rd11;
	ld.global.f32 	%f20, [%rd12];
	fma.rn.f32 	%f21, %f19, %f20, %f18;
	ld.global.f32 	%f22, [%rd8+8];
	add.s64 	%rd13, %rd12, %rd11;
	ld.global.f32 	%f23, [%rd13];
	fma.rn.f32 	%f24, %f22, %f23, %f21;
	ld.global.f32 	%f25, [%rd8+12];
	add.s64 	%rd14, %rd13, %rd11;
	ld.global.f32 	%f26, [%rd14];
	fma.rn.f32 	%f27, %f25, %f26, %f24;
	ld.global.f32 	%f28, [%rd8+16];
	add.s64 	%rd15, %rd14, %rd11;
	ld.global.f32 	%f29, [%rd15];
	fma.rn.f32 	%f30, %f28, %f29, %f27;
	ld.global.f32 	%f31, [%rd8+20];
	add.s64 	%rd16, %rd15, %rd11;
	ld.global.f32 	%f32, [%rd16];
	fma.rn.f32 	%f33, %f31, %f32, %f30;
	ld.global.f32 	%f34, [%rd8+24];
	add.s64 	%rd17, %rd16, %rd11;
	ld.global.f32 	%f35, [%rd17];
	fma.rn.f32 	%f36, %f34, %f35, %f33;
	ld.global.f32 	%f37, [%rd8+28];
	add.s64 	%rd18, %rd17, %rd11;
	ld.global.f32 	%f38, [%rd18];
	fma.rn.f32 	%f66, %f37, %f38, %f36;
	add.s32 	%r42, %r42, 8;
	add.s32 	%r41, %r41, %r10;
	add.s32 	%r40, %r40, 8;
	setp.ne.s32 	%p4, %r42, 0;
	mov.u32 	%r44, %r7;
	@%p4 bra 	$L__BB0_6;
$L__BB0_7:
	setp.eq.s32 	%p5, %r5, 0;
	@%p5 bra 	$L__BB0_15;
	add.s32 	%r29, %r5, -1;
	setp.lt.u32 	%p6, %r29, 3;
	@%p6 bra 	$L__BB0_10;
	add.s32 	%r30, %r44, %r12;
	mul.wide.s32 	%rd19, %r30, 4;
	add.s64 	%rd20, %rd2, %rd19;
	ld.global.f32 	%f40, [%rd20];
	mad.lo.s32 	%r31, %r44, %r27, %r39;
	mul.wide.s32 	%rd21, %r31, 4;
	add.s64 	%rd22, %rd1, %rd21;
	ld.global.f32 	%f41, [%rd22];
	fma.rn.f32 	%f42, %f40, %f41, %f66;
	ld.global.f32 	%f43, [%rd20+4];
	add.s64 	%rd24, %rd22, %rd31;
	ld.global.f32 	%f44, [%rd24];
	fma.rn.f32 	%f45, %f43, %f44, %f42;
	ld.global.f32 	%f46, [%rd20+8];
	add.s64 	%rd25, %rd24, %rd31;
	ld.global.f32 	%f47, [%rd25];
	fma.rn.f32 	%f48, %f46, %f47, %f45;
	ld.global.f32 	%f49, [%rd20+12];
	add.s64 	%rd26, %rd25, %rd31;
	ld.global.f32 	%f50, [%rd26];
	fma.rn.f32 	%f66, %f49, %f50, %f48;
	add.s32 	%r44, %r44, 4;
$L__BB0_10:
	setp.eq.s32 	%p7, %r6, 0;
	@%p7 bra 	$L__BB0_15;
	setp.eq.s32 	%p8, %r6, 1;
	@%p8 bra 	$L__BB0_13;
	add.s32 	%r32, %r44, %r12;
	mul.wide.s32 	%rd27, %r32, 4;
	add.s64 	%rd28, %rd2, %rd27;
	ld.global.f32 	%f52, [%rd28];
	mad.lo.s32 	%r33, %r44, %r27, %r39;
	mul.wide.s32 	%rd29, %r33, 4;
	add.s64 	%rd30, %rd1, %rd29;
	ld.global.f32 	%f53, [%rd30];
	fma.rn.f32 	%f54, %f52, %f53, %f66;
	ld.global.f32 	%f55, [%rd28+4];
	add.s64 	%rd32, %rd30, %rd31;
	ld.global.f32 	%f56, [%rd32];
	fma.rn.f32 	%f66, %f55, %f56, %f54;
	add.s32 	%r44, %r44, 2;
$L__BB0_13:
	setp.eq.s32 	%p9, %r8, 0;
	@%p9 bra 	$L__BB0_15;
	add.s32 	%r34, %r44, %r12;
	mul.wide.s32 	%rd33, %r34, 4;
	add.s64 	%rd34, %rd2, %rd33;
	ld.global.f32 	%f57, [%rd34];
	mad.lo.s32 	%r35, %r44, %r27, %r39;
	mul.wide.s32 	%rd35, %r35, 4;
	add.s64 	%rd36, %rd1, %rd35;
	ld.global.f32 	%f58, [%rd36];
	fma.rn.f32 	%f66, %f57, %f58, %f66;
$L__BB0_15:
	add.s32 	%r36, %r39, %r12;
	mul.wide.s32 	%rd37, %r36, 4;
	add.s64 	%rd38, %rd3, %rd37;
	st.global.f32 	[%rd38], %f66;
	add.s32 	%r39, %r39, %r3;
	setp.lt.s32 	%p10, %r39, %r27;
	@%p10 bra 	$L__BB0_4;
$L__BB0_16:
	mov.u32 	%r37, %nctaid.x;
	add.s32 	%r38, %r38, %r37;
	setp.lt.s32 	%p11, %r38, %r27;
	@%p11 bra 	$L__BB0_2;
$L__BB0_17:
	ret;

}


// ===== COMPILED SASS (sm_100) =====

	.target	sm_100

	.elftype	@"ET_EXEC"


//--------------------- .note.nv.tkinfo           --------------------------
	.section	.note.nv.tkinfo,"",@"SHT_NOTE"
	.sectionflags	@"SHF_NOTE_NV_TKINFO"
	.tkinfo
        /*0018*/ 	.word	0x00000002
        /*0030*/ 	.string	""
        /*0030*/ 	.string	"ptxas"
        /*0030*/ 	.string	"Cuda compilation tools, release 13.0, V13.0.88"
        /*0030*/ 	.string	"Build cuda_13.0.r13.0/compiler.36424714_0"
        /*0030*/ 	.string	"-arch sm_100 -m 64 "



//--------------------- .note.nv.cuinfo           --------------------------
	.section	.note.nv.cuinfo,"",@"SHT_NOTE"
	.sectionflags	@"SHF_NOTE_NV_CUINFO"
        /*0018*/ 	.short	0x0002
        /*001a*/ 	.short	0x0064
        /*001c*/ 	.short	0x0082
	.zero		2


//--------------------- .nv.info                  --------------------------
	.section	.nv.info,"",@"SHT_CUDA_INFO"
	.align	4


	//----- nvinfo : EIATTR_REGCOUNT
	.align		4
        /*0000*/ 	.byte	0x04, 0x2f
        /*0002*/ 	.short	(.L_1 - .L_0)
	.align		4
.L_0:
        /*0004*/ 	.word	index@(_Z6matmulPKfS0_Pfi)
        /*0008*/ 	.word	0x00000020


	//----- nvinfo : EIATTR_FRAME_SIZE
	.align		4
.L_1:
        /*000c*/ 	.byte	0x04, 0x11
        /*000e*/ 	.short	(.L_3 - .L_2)
	.align		4
.L_2:
        /*0010*/ 	.word	index@(_Z6matmulPKfS0_Pfi)
        /*0014*/ 	.word	0x00000000


	//----- nvinfo : EIATTR_MIN_STACK_SIZE
	.align		4
.L_3:
        /*0018*/ 	.byte	0x04, 0x12
        /*001a*/ 	.short	(.L_5 - .L_4)
	.align		4
.L_4:
        /*001c*/ 	.word	index@(_Z6matmulPKfS0_Pfi)
        /*0020*/ 	.word	0x00000000
.L_5:


//--------------------- .nv.compat                --------------------------
	.section	.nv.compat,"",@"SHT_CUDA_COMPAT_INFO"
	.align	4
        /*0000*/ 	.byte	0x02, 0x09, 0x00, 0x00, 0x02, 0x02, 0x01, 0x00, 0x02, 0x05, 0x05, 0x00, 0x03, 0x07, 0x01, 0x01
        /*0010*/ 	.byte	0x02, 0x03, 0x00, 0x00, 0x02, 0x06, 0x01, 0x00, 0x04, 0x0b, 0x08, 0x00, 0x09, 0x00, 0x00, 0x00
        /*0020*/ 	.byte	0x00, 0x00, 0x00, 0x00


//--------------------- .nv.info._Z6matmulPKfS0_Pfi --------------------------
	.section	.nv.info._Z6matmulPKfS0_Pfi,"",@"SHT_CUDA_INFO"
	.sectionflags	@""
	.align	4


	//----- nvinfo : EIATTR_CUDA_API_VERSION
	.align		4
        /*0000*/ 	.byte	0x04, 0x37
        /*0002*/ 	.short	(.L_7 - .L_6)
.L_6:
        /*0004*/ 	.word	0x00000082


	//----- nvinfo : EIATTR_KPARAM_INFO
	.align		4
.L_7:
        /*0008*/ 	.byte	0x04, 0x17
        /*000a*/ 	.short	(.L_9 - .L_8)
.L_8:
        /*000c*/ 	.word	0x00000000
        /*0010*/ 	.short	0x0003
        /*0012*/ 	.short	0x0018
        /*0014*/ 	.byte	0x00, 0xf0, 0x11, 0x00


	//----- nvinfo : EIATTR_KPARAM_INFO
	.align		4
.L_9:
        /*0018*/ 	.byte	0x04, 0x17
        /*001a*/ 	.short	(.L_11 - .L_10)
.L_10:
        /*001c*/ 	.word	0x00000000
        /*0020*/ 	.short	0x0002
        /*0022*/ 	.short	0x0010
        /*0024*/ 	.byte	0x00, 0xf5, 0x21, 0x00


	//----- nvinfo : EIATTR_KPARAM_INFO
	.align		4
.L_11:
        /*0028*/ 	.byte	0x04, 0x17
        /*002a*/ 	.short	(.L_13 - .L_12)
.L_12:
        /*002c*/ 	.word	0x00000000
        /*0030*/ 	.short	0x0001
        /*0032*/ 	.short	0x0008
        /*0034*/ 	.byte	0x00, 0xf5, 0x21, 0x00


	//----- nvinfo : EIATTR_KPARAM_INFO
	.align		4
.L_13:
        /*0038*/ 	.byte	0x04, 0x17
        /*003a*/ 	.short	(.L_15 - .L_14)
.L_14:
        /*003c*/ 	.word	0x00000000
        /*0040*/ 	.short	0x0000
        /*0042*/ 	.short	0x0000
        /*0044*/ 	.byte	0x00, 0xf5, 0x21, 0x00


	//----- nvinfo : EIATTR_SPARSE_MMA_MASK
	.align		4
.L_15:
        /*0048*/ 	.byte	0x03, 0x50
        /*004a*/ 	.short	0x0000


	//----- nvinfo : EIATTR_MAXREG_COUNT
	.align		4
        /*004c*/ 	.byte	0x03, 0x1b
        /*004e*/ 	.short	0x00ff


	//----- nvinfo : EIATTR_MERCURY_ISA_VERSION
	.align		4
        /*0050*/ 	.byte	0x03, 0x5f
        /*0052*/ 	.short	0x0101


	//----- nvinfo : EIATTR_VRC_CTA_INIT_COUNT
	.align		4
        /*0054*/ 	.byte	0x02, 0x4a
	.zero		1
	.zero		1


	//----- nvinfo : EIATTR_EXIT_INSTR_OFFSETS
	.align		4
        /*0058*/ 	.byte	0x04, 0x1c
        /*005a*/ 	.short	(.L_17 - .L_16)


	//   ....[0]....
.L_16:
        /*005c*/ 	.word	0x00000040


	//   ....[1]....
        /*0060*/ 	.word	0x000008c0


	//----- nvinfo : EIATTR_CRS_STACK_SIZE
	.align		4
.L_17:
        /*0064*/ 	.byte	0x04, 0x1e
        /*0066*/ 	.short	(.L_19 - .L_18)
.L_18:
        /*0068*/ 	.word	0x00000000


	//----- nvinfo : EIATTR_CBANK_PARAM_SIZE
	.align		4
.L_19:
        /*006c*/ 	.byte	0x03, 0x19
        /*006e*/ 	.short	0x001c


	//----- nvinfo : EIATTR_PARAM_CBANK
	.align		4
        /*0070*/ 	.byte	0x04, 0x0a
        /*0072*/ 	.short	(.L_21 - .L_20)
	.align		4
.L_20:
        /*0074*/ 	.word	index@(.nv.constant0._Z6matmulPKfS0_Pfi)
        /*0078*/ 	.short	0x0380
        /*007a*/ 	.short	0x001c


	//----- nvinfo : EIATTR_SW_WAR
	.align		4
.L_21:
        /*007c*/ 	.byte	0x04, 0x36
        /*007e*/ 	.short	(.L_23 - .L_22)
.L_22:
        /*0080*/ 	.word	0x00000008
.L_23:


//--------------------- .nv.callgraph             --------------------------
	.section	.nv.callgraph,"",@"SHT_CUDA_CALLGRAPH"
	.align	4
	.sectionentsize	8
	.align		4
        /*0000*/ 	.word	0x00000000
	.align		4
        /*0004*/ 	.word	0xffffffff
	.align		4
        /*0008*/ 	.word	0x00000000
	.align		4
        /*000c*/ 	.word	0xfffffffe
	.align		4
        /*0010*/ 	.word	0x00000000
	.align		4
        /*0014*/ 	.word	0xfffffffd
	.align		4
        /*0018*/ 	.word	0x00000000
	.align		4
        /*001c*/ 	.word	0xfffffffc


//--------------------- .text._Z6matmulPKfS0_Pfi  --------------------------
	.section	.text._Z6matmulPKfS0_Pfi,"ax",@progbits
	.align	128
        .global         _Z6matmulPKfS0_Pfi
        .type           _Z6matmulPKfS0_Pfi,@function
        .size           _Z6matmulPKfS0_Pfi,(.L_x_9 - _Z6matmulPKfS0_Pfi)
        .other          _Z6matmulPKfS0_Pfi,@"STO_CUDA_ENTRY STV_DEFAULT"
_Z6matmulPKfS0_Pfi:
.text._Z6matmulPKfS0_Pfi:
[----:B------:R-:W-:Y:S08]  /*0000*/  LDC R1, c[0x0][0x37c] ;  /* 0x0000df00ff017b82 */ /* 0x000ff00000000800 */
[----:B------:R-:W0:Y:S08]  /*0010*/  S2UR UR4, SR_CTAID.X ;  /* 0x00000000000479c3 */ /* 0x000e300000002500 */
[----:B------:R-:W0:Y:S02]  /*0020*/  LDC R15, c[0x0][0x398] ;  /* 0x0000e600ff0f7b82 */ /* 0x000e240000000800 */
[----:B0-----:R-:W-:-:S13]  /*0030*/  ISETP.LE.AND P0, PT, R15, UR4, PT ;  /* 0x000000040f007c0c */ /* 0x001fda000bf03270 */
[----:B------:R-:W-:Y:S05]  /*0040*/  @P0 EXIT ;  /* 0x000000000000094d */ /* 0x000fea0003800000 */
[----:B------:R-:W0:Y:S01]  /*0050*/  S2R R0, SR_TID.X ;  /* 0x0000000000007919 */ /* 0x000e220000002100 */
[C---:B------:R-:W-:Y:S01]  /*0060*/  IADD3 R2, PT, PT, R15.reuse, -0x1, RZ ;  /* 0xffffffff0f027810 */ /* 0x040fe20007ffe0ff */
[----:B------:R-:W1:Y:S01]  /*0070*/  LDCU UR5, c[0x0][0x360] ;  /* 0x00006c00ff0577ac */ /* 0x000e620008000800 */
[C---:B------:R-:W-:Y:S02]  /*0080*/  LOP3.LUT R14, R15.reuse, 0xfffffff8, RZ, 0xc0, !PT ;  /* 0xfffffff80f0e7812 */ /* 0x040fe400078ec0ff */
[C---:B------:R-:W-:Y:S01]  /*0090*/  LOP3.LUT R25, R15.reuse, 0x7, RZ, 0xc0, !PT ;  /* 0x000000070f197812 */ /* 0x040fe200078ec0ff */
[----:B------:R-:W2:Y:S01]  /*00a0*/  LDCU.64 UR6, c[0x0][0x358] ;  /* 0x00006b00ff0677ac */ /* 0x000ea20008000a00 */
[----:B------:R-:W-:Y:S02]  /*00b0*/  ISETP.GE.U32.AND P0, PT, R2, 0x7, PT ;  /* 0x000000070200780c */ /* 0x000fe40003f06070 */
[----:B------:R-:W-:Y:S02]  /*00c0*/  LOP3.LUT R15, R15, 0x3, RZ, 0xc0, !PT ;  /* 0x000000030f0f7812 */ /* 0x000fe400078ec0ff */
[----:B------:R-:W-:-:S02]  /*00d0*/  MOV R16, UR4 ;  /* 0x0000000400107c02 */ /* 0x000fc40008000f00 */
[----:B------:R-:W-:-:S07]  /*00e0*/  IADD3 R17, PT, PT, -R14, RZ, RZ ;  /* 0x000000ff0e117210 */ /* 0x000fce0007ffe1ff */
.L_x_7:
[----:B------:R-:W3:Y:S01]  /*00f0*/  LDCU UR4, c[0x0][0x398] ;  /* 0x00007300ff0477ac */ /* 0x000ee20008000800 */
[----:B------:R-:W-:Y:S01]  /*0100*/  BSSY.RECONVERGENT B0, `(.L_x_0) ;  /* 0x0000077000007945 */ /* 0x000fe20003800200 */
[----:B---3--:R-:W-:-:S04]  /*0110*/  MOV R5, UR4 ;  /* 0x0000000400057c02 */ /* 0x008fc80008000f00 */
[----:B0-----:R-:W-:-:S13]  /*0120*/  ISETP.GE.U32.AND P1, PT, R0, R5, PT ;  /* 0x000000050000720c */ /* 0x001fda0003f26070 */
[----:B------:R-:W-:Y:S05]  /*0130*/  @P1 BRA `(.L_x_1) ;  /* 0x0000000400cc1947 */ /* 0x000fea0003800000 */
[----:B------:R-:W-:Y:S01]  /*0140*/  IMAD R18, R16, R5, RZ ;  /* 0x0000000510127224 */ /* 0x000fe200078e02ff */
[----:B------:R-:W-:-:S07]  /*0150*/  MOV R19, R0 ;  /* 0x0000000000137202 */ /* 0x000fce0000000f00 */
.L_x_6:
[----:B------:R-:W-:Y:S01]  /*0160*/  CS2R R8, SRZ ;  /* 0x0000000000087805 */ /* 0x000fe2000001ff00 */
[----:B------:R-:W-:Y:S06]  /*0170*/  @!P0 BRA `(.L_x_2) ;  /* 0x0000000000b88947 */ /* 0x000fec0003800000 */
[----:B------:R-:W-:Y:S01]  /*0180*/  HFMA2 R8, -RZ, RZ, 0, 0 ;  /* 0x00000000ff087431 */ /* 0x000fe200000001ff */
[----:B------:R-:W-:Y:S02]  /*0190*/  MOV R20, R18 ;  /* 0x0000001200147202 */ /* 0x000fe40000000f00 */
[----:B------:R-:W-:Y:S02]  /*01a0*/  MOV R22, R19 ;  /* 0x0000001300167202 */ /* 0x000fe40000000f00 */
[----:B------:R-:W-:-:S07]  /*01b0*/  MOV R21, R17 ;  /* 0x0000001100157202 */ /* 0x000fce0000000f00 */
.L_x_3:
[----:B------:R-:W0:Y:S08]  /*01c0*/  LDC.64 R2, c[0x0][0x380] ;  /* 0x0000e000ff027b82 */ /* 0x000e300000000a00 */
[----:B------:R-:W3:Y:S08]  /*01d0*/  LDC.64 R4, c[0x0][0x388] ;  /* 0x0000e200ff047b82 */ /* 0x000ef00000000a00 */
[----:B------:R-:W4:Y:S01]  /*01e0*/  LDC R23, c[0x0][0x398] ;  /* 0x0000e600ff177b82 */ /* 0x000f220000000800 */
[----:B0-----:R-:W-:-:S05]  /*01f0*/  IMAD.WIDE R2, R20, 0x4, R2 ;  /* 0x0000000414027825 */ /* 0x001fca00078e0202 */
[----:B--2---:R-:W2:Y:S01]  /*0200*/  LDG.E R9, desc[UR6][R2.64] ;  /* 0x0000000602097981 */ /* 0x004ea2000c1e1900 */
[----:B---3--:R-:W-:-:S03]  /*0210*/  IMAD.WIDE R10, R22, 0x4, R4 ;  /* 0x00000004160a7825 */ /* 0x008fc600078e0204 */
[----:B------:R-:W3:Y:S04]  /*0220*/  LDG.E R29, desc[UR6][R2.64+0x4] ;  /* 0x00000406021d7981 */ /* 0x000ee8000c1e1900 */
[----:B------:R-:W2:Y:S01]  /*0230*/  LDG.E R24, desc[UR6][R10.64] ;  /* 0x000000060a187981 */ /* 0x000ea2000c1e1900 */
[----:B----4-:R-:W-:-:S03]  /*0240*/  IMAD.WIDE R12, R23, 0x4, R10 ;  /* 0x00000004170c7825 */ /* 0x010fc600078e020a */
[----:B------:R-:W4:Y:S04]  /*0250*/  LDG.E R27, desc[UR6][R2.64+0x8] ;  /* 0x00000806021b7981 */ /* 0x000f28000c1e1900 */
[----:B------:R2:W3:Y:S01]  /*0260*/  LDG.E R26, desc[UR6][R12.64] ;  /* 0x000000060c1a7981 */ /* 0x0004e2000c1e1900 */
[----:B------:R-:W-:-:S04]  /*0270*/  IMAD.WIDE R4, R23, 0x4, R12 ;  /* 0x0000000417047825 */ /* 0x000fc800078e020c */
[----:B------:R-:W-:-:S04]  /*0280*/  IMAD.WIDE R6, R23, 0x4, R4 ;  /* 0x0000000417067825 */ /* 0x000fc800078e0204 */
[----:B--2---:R-:W-:Y:S01]  /*0290*/  FFMA R12, R9, R24, R8 ;  /* 0x00000018090c7223 */ /* 0x004fe20000000008 */
[C---:B------:R-:W-:Y:S01]  /*02a0*/  IMAD.WIDE R8, R23.reuse, 0x4, R6 ;  /* 0x0000000417087825 */ /* 0x040fe200078e0206 */
[----:B------:R0:W4:Y:S04]  /*02b0*/  LDG.E R24, desc[UR6][R4.64] ;  /* 0x0000000604187981 */ /* 0x000128000c1e1900 */
[----:B------:R-:W2:Y:S01]  /*02c0*/  LDG.E R6, desc[UR6][R6.64] ;  /* 0x0000000606067981 */ /* 0x000ea2000c1e1900 */
[----:B------:R-:W-:-:S04]  /*02d0*/  IMAD.WIDE R10, R23, 0x4, R8 ;  /* 0x00000004170a7825 */ /* 0x000fc800078e0208 */
[----:B---3--:R-:W-:Y:S01]  /*02e0*/  FFMA R26, R29, R26, R12 ;  /* 0x0000001a1d1a7223 */ /* 0x008fe2000000000c */
[----:B------:R-:W3:Y:S04]  /*02f0*/  LDG.E R28, desc[UR6][R8.64] ;  /* 0x00000006081c7981 */ /* 0x000ee8000c1e1900 */
[----:B------:R-:W2:Y:S01]  /*0300*/  LDG.E R7, desc[UR6][R2.64+0xc] ;  /* 0x00000c0602077981 */ /* 0x000ea2000c1e1900 */
[----:B------:R-:W-:-:S03]  /*0310*/  IMAD.WIDE R12, R23, 0x4, R10 ;  /* 0x00000004170c7825 */ /* 0x000fc600078e020a */
[----:B------:R-:W3:Y:S04]  /*0320*/  LDG.E R9, desc[UR6][R2.64+0x10] ;  /* 0x0000100602097981 */ /* 0x000ee8000c1e1900 */
[----:B------:R-:W5:Y:S01]  /*0330*/  LDG.E R29, desc[UR6][R10.64] ;  /* 0x000000060a1d7981 */ /* 0x000f62000c1e1900 */
[----:B0-----:R-:W-:-:S03]  /*0340*/  IMAD.WIDE R4, R23, 0x4, R12 ;  /* 0x0000000417047825 */ /* 0x001fc600078e020c */
[----:B------:R-:W5:Y:S04]  /*0350*/  LDG.E R8, desc[UR6][R2.64+0x18] ;  /* 0x0000180602087981 */ /* 0x000f68000c1e1900 */
[----:B------:R-:W5:Y:S04]  /*0360*/  LDG.E R4, desc[UR6][R4.64] ;  /* 0x0000000604047981 */ /* 0x000f68000c1e1900 */
[----:B------:R-:W5:Y:S04]  /*0370*/  LDG.E R10, desc[UR6][R2.64+0x14] ;  /* 0x00001406020a7981 */ /* 0x000f68000c1e1900 */
[----:B------:R-:W5:Y:S04]  /*0380*/  LDG.E R11, desc[UR6][R2.64+0x1c] ;  /* 0x00001c06020b7981 */ /* 0x000f68000c1e1900 */
[----:B------:R-:W5:Y:S01]  /*0390*/  LDG.E R3, desc[UR6][R12.64] ;  /* 0x000000060c037981 */ /* 0x000f62000c1e1900 */
[----:B------:R-:W-:-:S04]  /*03a0*/  IADD3 R21, PT, PT, R21, 0x8, RZ ;  /* 0x0000000815157810 */ /* 0x000fc80007ffe0ff */
[----:B------:R-:W-:Y:S02]  /*03b0*/  ISETP.NE.AND P1, PT, R21, RZ, PT ;  /* 0x000000ff1500720c */ /* 0x000fe40003f25270 */
[----:B------:R-:W-:Y:S02]  /*03c0*/  LEA R22, R23, R22, 0x3 ;  /* 0x0000001617167211 */ /* 0x000fe400078e18ff */
[----:B------:R-:W-:Y:S01]  /*03d0*/  IADD3 R20, PT, PT, R20, 0x8, RZ ;  /* 0x0000000814147810 */ /* 0x000fe20007ffe0ff */
[----:B----4-:R-:W-:-:S04]  /*03e0*/  FFMA R24, R27, R24, R26 ;  /* 0x000000181b187223 */ /* 0x010fc8000000001a */
[----:B--2---:R-:W-:-:S04]  /*03f0*/  FFMA R6, R7, R6, R24 ;  /* 0x0000000607067223 */ /* 0x004fc80000000018 */
[----:B---3--:R-:W-:-:S04]  /*0400*/  FFMA R9, R9, R28, R6 ;  /* 0x0000001c09097223 */ /* 0x008fc80000000006 */
[----:B-----5:R-:W-:-:S04]  /*0410*/  FFMA R9, R10, R29, R9 ;  /* 0x0000001d0a097223 */ /* 0x020fc80000000009 */
[----:B------:R-:W-:-:S04]  /*0420*/  FFMA R8, R8, R3, R9 ;  /* 0x0000000308087223 */ /* 0x000fc80000000009 */
[----:B------:R-:W-:Y:S01]  /*0430*/  FFMA R8, R11, R4, R8 ;  /* 0x000000040b087223 */ /* 0x000fe20000000008 */
[----:B------:R-:W-:Y:S06]  /*0440*/  @P1 BRA `(.L_x_3) ;  /* 0xfffffffc005c1947 */ /* 0x000fec000383ffff */
[----:B------:R-:W-:-:S07]  /*0450*/  MOV R9, R14 ;  /* 0x0000000e00097202 */ /* 0x000fce0000000f00 */
.L_x_2:
[----:B------:R-:W-:-:S13]  /*0460*/  ISETP.NE.AND P1, PT, R25, RZ, PT ;  /* 0x000000ff1900720c */ /* 0x000fda0003f25270 */
[----:B------:R-:W-:Y:S05]  /*0470*/  @!P1 BRA `(.L_x_4) ;  /* 0x0000000000d89947 */ /* 0x000fea0003800000 */
[----:B------:R-:W-:Y:S02]  /*0480*/  IADD3 R2, PT, PT, R25, -0x1, RZ ;  /* 0xffffffff19027810 */ /* 0x000fe40007ffe0ff */
[----:B------:R-:W-:Y:S02]  /*0490*/  ISETP.NE.AND P2, PT, R15, RZ, PT ;  /* 0x000000ff0f00720c */ /* 0x000fe40003f45270 */
[----:B------:R-:W-:-:S13]  /*04a0*/  ISETP.GE.U32.AND P1, PT, R2, 0x3, PT ;  /* 0x000000030200780c */ /* 0x000fda0003f26070 */
[----:B------:R-:W-:Y:S05]  /*04b0*/  @!P1 BRA `(.L_x_5) ;  /* 0x00000000005c9947 */ /* 0x000fea0003800000 */
[----:B------:R-:W0:Y:S01]  /*04c0*/  LDC R13, c[0x0][0x398] ;  /* 0x0000e600ff0d7b82 */ /* 0x000e220000000800 */
[----:B------:R-:W-:-:S07]  /*04d0*/  IADD3 R7, PT, PT, R18, R9, RZ ;  /* 0x0000000912077210 */ /* 0x000fce0007ffe0ff */
[----:B------:R-:W3:Y:S08]  /*04e0*/  LDC.64 R4, c[0x0][0x388] ;  /* 0x0000e200ff047b82 */ /* 0x000ef00000000a00 */
[----:B------:R-:W4:Y:S01]  /*04f0*/  LDC.64 R2, c[0x0][0x380] ;  /* 0x0000e000ff027b82 */ /* 0x000f220000000a00 */
[----:B0-----:R-:W-:-:S04]  /*0500*/  IMAD R11, R9, R13, R19 ;  /* 0x0000000d090b7224 */ /* 0x001fc800078e0213 */
[----:B---3--:R-:W-:-:S04]  /*0510*/  IMAD.WIDE R4, R11, 0x4, R4 ;  /* 0x000000040b047825 */ /* 0x008fc800078e0204 */
[----:B----4-:R-:W-:-:S04]  /*0520*/  IMAD.WIDE R2, R7, 0x4, R2 ;  /* 0x0000000407027825 */ /* 0x010fc800078e0202 */
[C---:B------:R-:W-:Y:S01]  /*0530*/  IMAD.WIDE R6, R13.reuse, 0x4, R4 ;  /* 0x000000040d067825 */ /* 0x040fe200078e0204 */
[----:B--2---:R-:W2:Y:S04]  /*0540*/  LDG.E R21, desc[UR6][R2.64] ;  /* 0x0000000602157981 */ /* 0x004ea8000c1e1900 */
[----:B------:R-:W2:Y:S01]  /*0550*/  LDG.E R4, desc[UR6][R4.64] ;  /* 0x0000000604047981 */ /* 0x000ea2000c1e1900 */
[----:B------:R-:W-:-:S03]  /*0560*/  IMAD.WIDE R10, R13, 0x4, R6 ;  /* 0x000000040d0a7825 */ /* 0x000fc600078e0206 */
[----:B------:R-:W3:Y:S04]  /*0570*/  LDG.E R6, desc[UR6][R6.64] ;  /* 0x0000000606067981 */ /* 0x000ee8000c1e1900 */
[----:B------:R-:W3:Y:S01]  /*0580*/  LDG.E R20, desc[UR6][R2.64+0x4] ;  /* 0x0000040602147981 */ /* 0x000ee2000c1e1900 */
[----:B------:R-:W-:-:S03]  /*0590*/  IMAD.WIDE R12, R13, 0x4, R10 ;  /* 0x000000040d0c7825 */ /* 0x000fc600078e020a */
[----:B------:R-:W4:Y:S04]  /*05a0*/  LDG.E R22, desc[UR6][R10.64] ;  /* 0x000000060a167981 */ /* 0x000f28000c1e1900 */
[----:B------:R-:W4:Y:S04]  /*05b0*/  LDG.E R23, desc[UR6][R2.64+0x8] ;  /* 0x0000080602177981 */ /* 0x000f28000c1e1900 */
[----:B------:R-:W5:Y:S04]  /*05c0*/  LDG.E R27, desc[UR6][R2.64+0xc] ;  /* 0x00000c06021b7981 */ /* 0x000f68000c1e1900 */
[----:B------:R-:W5:Y:S01]  /*05d0*/  LDG.E R12, desc[UR6][R12.64] ;  /* 0x000000060c0c7981 */ /* 0x000f62000c1e1900 */
[----:B------:R-:W-:Y:S01]  /*05e0*/  IADD3 R9, PT, PT, R9, 0x4, RZ ;  /* 0x0000000409097810 */ /* 0x000fe20007ffe0ff */
[----:B--2---:R-:W-:-:S04]  /*05f0*/  FFMA R21, R21, R4, R8 ;  /* 0x0000000415157223 */ /* 0x004fc80000000008 */
[----:B---3--:R-:W-:-:S04]  /*0600*/  FFMA R20, R20, R6, R21 ;  /* 0x0000000614147223 */ /* 0x008fc80000000015 */
[----:B----4-:R-:W-:-:S04]  /*0610*/  FFMA R20, R23, R22, R20 ;  /* 0x0000001617147223 */ /* 0x010fc80000000014 */
[----:B-----5:R-:W-:-:S07]  /*0620*/  FFMA R8, R27, R12, R20 ;  /* 0x0000000c1b087223 */ /* 0x020fce0000000014 */
.L_x_5:
[----:B------:R-:W-:Y:S05]  /*0630*/  @!P2 BRA `(.L_x_4) ;  /* 0x000000000068a947 */ /* 0x000fea0003800000 */
[----:B------:R-:W0:Y:S01]  /*0640*/  LDC R12, c[0x0][0x398] ;  /* 0x0000e600ff0c7b82 */ /* 0x000e220000000800 */
[----:B------:R-:W-:-:S07]  /*0650*/  ISETP.NE.AND P1, PT, R15, 0x1, PT ;  /* 0x000000010f00780c */ /* 0x000fce0003f25270 */
[----:B------:R-:W3:Y:S06]  /*0660*/  LDC.64 R6, c[0x0][0x388] ;  /* 0x0000e200ff067b82 */ /* 0x000eec0000000a00 */
[----:B------:R-:W-:Y:S02]  /*0670*/  @P1 IADD3 R13, PT, PT, R18, R9, RZ ;  /* 0x00000009120d1210 */ /* 0x000fe40007ffe0ff */
[----:B------:R-:W4:Y:S08]  /*0680*/  LDC.64 R10, c[0x0][0x380] ;  /* 0x0000e000ff0a7b82 */ /* 0x000f300000000a00 */
[----:B------:R-:W5:Y:S01]  /*0690*/  LDC.64 R2, c[0x0][0x380] ;  /* 0x0000e000ff027b82 */ /* 0x000f620000000a00 */
[----:B0-----:R-:W-:Y:S01]  /*06a0*/  LOP3.LUT P2, RZ, R12, 0x1, RZ, 0xc0, !PT ;  /* 0x000000010cff7812 */ /* 0x001fe2000784c0ff */
[C---:B------:R-:W-:Y:S01]  /*06b0*/  @P1 IMAD R21, R9.reuse, R12, R19 ;  /* 0x0000000c09151224 */ /* 0x040fe200078e0213 */
[----:B------:R-:W-:-:S05]  /*06c0*/  @P1 IADD3 R9, PT, PT, R9, 0x2, RZ ;  /* 0x0000000209091810 */ /* 0x000fca0007ffe0ff */
[----:B------:R-:W0:Y:S01]  /*06d0*/  LDC.64 R4, c[0x0][0x388] ;  /* 0x0000e200ff047b82 */ /* 0x000e220000000a00 */
[----:B---3--:R-:W-:-:S05]  /*06e0*/  @P1 IMAD.WIDE R6, R21, 0x4, R6 ;  /* 0x0000000415061825 */ /* 0x008fca00078e0206 */
[----:B------:R-:W-:Y:S01]  /*06f0*/  @P2 IADD3 R21, PT, PT, R18, R9, RZ ;  /* 0x0000000912152210 */ /* 0x000fe20007ffe0ff */
[----:B------:R-:W-:Y:S02]  /*0700*/  @P2 IMAD R23, R9, R12, R19 ;  /* 0x0000000c09172224 */ /* 0x000fe400078e0213 */
[----:B----4-:R-:W-:Y:S01]  /*0710*/  @P1 IMAD.WIDE R10, R13, 0x4, R10 ;  /* 0x000000040d0a1825 */ /* 0x010fe200078e020a */
[----:B--2---:R-:W2:Y:S03]  /*0720*/  @P1 LDG.E R9, desc[UR6][R6.64] ;  /* 0x0000000606091981 */ /* 0x004ea6000c1e1900 */
[----:B------:R-:W-:Y:S01]  /*0730*/  @P1 IMAD.WIDE R12, R12, 0x4, R6 ;  /* 0x000000040c0c1825 */ /* 0x000fe200078e0206 */
[----:B------:R-:W2:Y:S03]  /*0740*/  @P1 LDG.E R27, desc[UR6][R10.64] ;  /* 0x000000060a1b1981 */ /* 0x000ea6000c1e1900 */
[----:B-----5:R-:W-:Y:S01]  /*0750*/  @P2 IMAD.WIDE R2, R21, 0x4, R2 ;  /* 0x0000000415022825 */ /* 0x020fe200078e0202 */
[----:B------:R-:W3:Y:S04]  /*0760*/  @P1 LDG.E R20, desc[UR6][R10.64+0x4] ;  /* 0x000004060a141981 */ /* 0x000ee8000c1e1900 */
[----:B------:R-:W3:Y:S01]  /*0770*/  @P1 LDG.E R12, desc[UR6][R12.64] ;  /* 0x000000060c0c1981 */ /* 0x000ee2000c1e1900 */
[----:B0-----:R-:W-:-:S03]  /*0780*/  @P2 IMAD.WIDE R4, R23, 0x4, R4 ;  /* 0x0000000417042825 */ /* 0x001fc600078e0204 */
[----:B------:R-:W4:Y:S04]  /*0790*/  @P2 LDG.E R3, desc[UR6][R2.64] ;  /* 0x0000000602032981 */ /* 0x000f28000c1e1900 */
[----:B------:R-:W4:Y:S01]  /*07a0*/  @P2 LDG.E R4, desc[UR6][R4.64] ;  /* 0x0000000604042981 */ /* 0x000f22000c1e1900 */
[----:B--2---:R-:W-:-:S04]  /*07b0*/  @P1 FFMA R9, R27, R9, R8 ;  /* 0x000000091b091223 */ /* 0x004fc80000000008 */
[----:B---3--:R-:W-:-:S04]  /*07c0*/  @P1 FFMA R8, R20, R12, R9 ;  /* 0x0000000c14081223 */ /* 0x008fc80000000009 */
[----:B----4-:R-:W-:-:S07]  /*07d0*/  @P2 FFMA R8, R3, R4, R8 ;  /* 0x0000000403082223 */ /* 0x010fce0000000008 */
.L_x_4:
[----:B------:R-:W0:Y:S01]  /*07e0*/  LDC.64 R2, c[0x0][0x390] ;  /* 0x0000e400ff027b82 */ /* 0x000e220000000a00 */
[----:B------:R-:W3:Y:S01]  /*07f0*/  LDCU UR4, c[0x0][0x398] ;  /* 0x00007300ff0477ac */ /* 0x000ee20008000800 */
[----:B------:R-:W-:Y:S02]  /*0800*/  IADD3 R5, PT, PT, R18, R19, RZ ;  /* 0x0000001312057210 */ /* 0x000fe40007ffe0ff */
[----:B-1----:R-:W-:-:S03]  /*0810*/  IADD3 R19, PT, PT, R19, UR5, RZ ;  /* 0x0000000513137c10 */ /* 0x002fc6000fffe0ff */
[----:B0-----:R-:W-:Y:S01]  /*0820*/  IMAD.WIDE R2, R5, 0x4, R2 ;  /* 0x0000000405027825 */ /* 0x001fe200078e0202 */
[----:B---3--:R-:W-:-:S04]  /*0830*/  MOV R5, UR4 ;  /* 0x0000000400057c02 */ /* 0x008fc80008000f00 */
[----:B--2---:R0:W-:Y:S01]  /*0840*/  STG.E desc[UR6][R2.64], R8 ;  /* 0x0000000802007986 */ /* 0x0041e2000c101906 */
[----:B------:R-:W-:-:S13]  /*0850*/  ISETP.GE.AND P1, PT, R19, R5, PT ;  /* 0x000000051300720c */ /* 0x000fda0003f26270 */
[----:B0-----:R-:W-:Y:S05]  /*0860*/  @!P1 BRA `(.L_x_6) ;  /* 0xfffffff8003c9947 */ /* 0x001fea000383ffff */
.L_x_1:
[----:B-12---:R-:W-:Y:S05]  /*0870*/  BSYNC.RECONVERGENT B0 ;  /* 0x0000000000007941 */ /* 0x006fea0003800200 */
.L_x_0:
[----:B------:R-:W0:Y:S02]  /*0880*/  LDCU UR4, c[0x0][0x370] ;  /* 0x00006e00ff0477ac */ /* 0x000e240008000800 */
[----:B0-----:R-:W-:-:S04]  /*0890*/  IADD3 R16, PT, PT, R16, UR4, RZ ;  /* 0x0000000410107c10 */ /* 0x001fc8000fffe0ff */
[----:B------:R-:W-:-:S13]  /*08a0*/  ISETP.GE.AND P1, PT, R16, R5, PT ;  /* 0x000000051000720c */ /* 0x000fda0003f26270 */
[----:B------:R-:W-:Y:S05]  /*08b0*/  @!P1 BRA `(.L_x_7) ;  /* 0xfffffff8000c9947 */ /* 0x000fea000383ffff */
[----:B------:R-:W-:Y:S05]  /*08c0*/  EXIT ;  /* 0x000000000000794d */ /* 0x000fea0003800000 */
.L_x_8:
[----:B------:R-:W-:-:S00]  /*08d0*/  BRA `(.L_x_8) ;  /* 0xfffffffc00fc7947 */ /* 0x000fc0000383ffff */
[----:B------:R-:W-:-:S00]  /*08e0*/  NOP ;  /* 0x0000000000007918 */ /* 0x000fc00000000000 */
        /* <DEDUP_REMOVED lines=9> */
.L_x_9:


//--------------------- .nv.shared.reserved.0     --------------------------
	.section	.nv.shared.reserved.0,"aw",@nobits
	.weak		__nv_reservedSMEM_offset_0_alias
	.size		__nv_reservedSMEM_offset_0_alias, 0, 64
	.other		__nv_reservedSMEM_offset_0_alias,@"STO_CUDA_RESERVED_SHARED STV_DEFAULT"
__nv_reservedSMEM_offset_0_alias:
	.zero		0
	.zero		64


//--------------------- .nv.constant0._Z6matmulPKfS0_Pfi --------------------------
	.section	.nv.constant0._Z6matmulPKfS0_Pfi,"a",@progbits
	.sectionflags	@""
	.align	4
.nv.constant0._Z6matmulPKfS0_Pfi:
	.zero		924


//--------------------- SYMBOLS --------------------------

	.type		.nv.reservedSmem.offset0,@object
	.size		.nv.reservedSmem.offset0,0x4
